//
// Generated by NVIDIA NVVM Compiler
//
// Compiler Build ID: CL-36424714
// Cuda compilation tools, release 13.0, V13.0.88
// Based on NVVM 20.0.0
//

.version 9.0
.target sm_100
.address_size 64

	// .globl	_Z14vecAddKernel_1PfS_S_i

.visible .entry _Z14vecAddKernel_1PfS_S_i(
	.param .u64 .ptr .align 1 _Z14vecAddKernel_1PfS_S_i_param_0,
	.param .u64 .ptr .align 1 _Z14vecAddKernel_1PfS_S_i_param_1,
	.param .u64 .ptr .align 1 _Z14vecAddKernel_1PfS_S_i_param_2,
	.param .u32 _Z14vecAddKernel_1PfS_S_i_param_3
)
{
	.reg .pred 	%p<2>;
	.reg .b32 	%r<6>;
	.reg .b32 	%f<4>;
	.reg .b64 	%rd<11>;

	ld.param.u64 	%rd1, [_Z14vecAddKernel_1PfS_S_i_param_0];
	ld.param.u64 	%rd2, [_Z14vecAddKernel_1PfS_S_i_param_1];
	ld.param.u64 	%rd3, [_Z14vecAddKernel_1PfS_S_i_param_2];
	ld.param.u32 	%r2, [_Z14vecAddKernel_1PfS_S_i_param_3];
	mov.u32 	%r3, %ctaid.x;
	mov.u32 	%r4, %ntid.x;
	mov.u32 	%r5, %tid.x;
	mad.lo.s32 	%r1, %r3, %r4, %r5;
	setp.ge.s32 	%p1, %r1, %r2;
	@%p1 bra 	$L__BB0_2;
	cvta.to.global.u64 	%rd4, %rd1;
	cvta.to.global.u64 	%rd5, %rd2;
	cvta.to.global.u64 	%rd6, %rd3;
	mul.wide.s32 	%rd7, %r1, 4;
	add.s64 	%rd8, %rd4, %rd7;
	ld.global.f32 	%f1, [%rd8];
	add.s64 	%rd9, %rd5, %rd7;
	ld.global.f32 	%f2, [%rd9];
	add.f32 	%f3, %f1, %f2;
	add.s64 	%rd10, %rd6, %rd7;
	st.global.f32 	[%rd10], %f3;
$L__BB0_2:
	ret;

}
	// .globl	_Z14vecAddKernel_2PfS_S_i
.visible .entry _Z14vecAddKernel_2PfS_S_i(
	.param .u64 .ptr .align 1 _Z14vecAddKernel_2PfS_S_i_param_0,
	.param .u64 .ptr .align 1 _Z14vecAddKernel_2PfS_S_i_param_1,
	.param .u64 .ptr .align 1 _Z14vecAddKernel_2PfS_S_i_param_2,
	.param .u32 _Z14vecAddKernel_2PfS_S_i_param_3
)
{
	.reg .pred 	%p<3>;
	.reg .b32 	%r<8>;
	.reg .b32 	%f<7>;
	.reg .b64 	%rd<15>;

	ld.param.u64 	%rd4, [_Z14vecAddKernel_2PfS_S_i_param_0];
	ld.param.u64 	%rd5, [_Z14vecAddKernel_2PfS_S_i_param_1];
	ld.param.u64 	%rd6, [_Z14vecAddKernel_2PfS_S_i_param_2];
	ld.param.u32 	%r2, [_Z14vecAddKernel_2PfS_S_i_param_3];
	cvta.to.global.u64 	%rd1, %rd6;
	cvta.to.global.u64 	%rd2, %rd5;
	cvta.to.global.u64 	%rd3, %rd4;
	mov.u32 	%r3, %ctaid.x;
	mov.u32 	%r4, %ntid.x;
	mov.u32 	%r5, %tid.x;
	mad.lo.s32 	%r6, %r3, %r4, %r5;
	shl.b32 	%r1, %r6, 1;
	setp.ge.s32 	%p1, %r1, %r2;
	@%p1 bra 	$L__BB1_2;
	mul.wide.s32 	%rd7, %r1, 4;
	add.s64 	%rd8, %rd3, %rd7;
	ld.global.f32 	%f1, [%rd8];
	add.s64 	%rd9, %rd2, %rd7;
	ld.global.f32 	%f2, [%rd9];
	add.f32 	%f3, %f1, %f2;
	add.s64 	%rd10, %rd1, %rd7;
	st.global.f32 	[%rd10], %f3;
$L__BB1_2:
	add.s32 	%r7, %r1, 1;
	setp.ge.s32 	%p2, %r7, %r2;
	@%p2 bra 	$L__BB1_4;
	mul.wide.s32 	%rd11, %r1, 4;
	add.s64 	%rd12, %rd3, %rd11;
	ld.global.f32 	%f4, [%rd12+4];
	add.s64 	%rd13, %rd2, %rd11;
	ld.global.f32 	%f5, [%rd13+4];
	add.f32 	%f6, %f4, %f5;
	add.s64 	%rd14, %rd1, %rd11;
	st.global.f32 	[%rd14+4], %f6;
$L__BB1_4:
	ret;

}
	// .globl	_Z14vecAddKernel_3PfS_S_i
.visible .entry _Z14vecAddKernel_3PfS_S_i(
	.param .u64 .ptr .align 1 _Z14vecAddKernel_3PfS_S_i_param_0,
	.param .u64 .ptr .align 1 _Z14vecAddKernel_3PfS_S_i_param_1,
	.param .u64 .ptr .align 1 _Z14vecAddKernel_3PfS_S_i_param_2,
	.param .u32 _Z14vecAddKernel_3PfS_S_i_param_3
)
{
	.reg .pred 	%p<3>;
	.reg .b32 	%r<9>;
	.reg .b32 	%f<7>;
	.reg .b64 	%rd<15>;

	ld.param.u64 	%rd4, [_Z14vecAddKernel_3PfS_S_i_param_0];
	ld.param.u64 	%rd5, [_Z14vecAddKernel_3PfS_S_i_param_1];
	ld.param.u64 	%rd6, [_Z14vecAddKernel_3PfS_S_i_param_2];
	ld.param.u32 	%r3, [_Z14vecAddKernel_3PfS_S_i_param_3];
	cvta.to.global.u64 	%rd1, %rd6;
	cvta.to.global.u64 	%rd2, %rd5;
	cvta.to.global.u64 	%rd3, %rd4;
	mov.u32 	%r4, %ctaid.x;
	mov.u32 	%r5, %ntid.x;
	mul.lo.s32 	%r6, %r5, %r4;
	shl.b32 	%r7, %r6, 1;
	mov.u32 	%r8, %tid.x;
	add.s32 	%r1, %r7, %r8;
	add.s32 	%r2, %r1, %r5;
	setp.ge.s32 	%p1, %r1, %r3;
	@%p1 bra 	$L__BB2_2;
	mul.wide.s32 	%rd7, %r1, 4;
	add.s64 	%rd8, %rd3, %rd7;
	ld.global.f32 	%f1, [%rd8];
	add.s64 	%rd9, %rd2, %rd7;
	ld.global.f32 	%f2, [%rd9];
	add.f32 	%f3, %f1, %f2;
	add.s64 	%rd10, %rd1, %rd7;
	st.global.f32 	[%rd10], %f3;
$L__BB2_2:
	setp.ge.s32 	%p2, %r2, %r3;
	@%p2 bra 	$L__BB2_4;
	mul.wide.s32 	%rd11, %r2, 4;
	add.s64 	%rd12, %rd3, %rd11;
	ld.global.f32 	%f4, [%rd12];
	add.s64 	%rd13, %rd2, %rd11;
	ld.global.f32 	%f5, [%rd13];
	add.f32 	%f6, %f4, %f5;
	add.s64 	%rd14, %rd1, %rd11;
	st.global.f32 	[%rd14], %f6;
$L__BB2_4:
	ret;

}


// ===== COMPILED SASS (sm_100) =====

	.target	sm_100

	.elftype	@"ET_EXEC"


//--------------------- .note.nv.tkinfo           --------------------------
	.section	.note.nv.tkinfo,"",@"SHT_NOTE"
	.sectionflags	@"SHF_NOTE_NV_TKINFO"
	.tkinfo
        /*0018*/ 	.word	0x00000002
        /*0030*/ 	.string	""
        /*0030*/ 	.string	"ptxas"
        /*0030*/ 	.string	"Cuda compilation tools, release 13.0, V13.0.88"
        /*0030*/ 	.string	"Build cuda_13.0.r13.0/compiler.36424714_0"
        /*0030*/ 	.string	"-arch sm_100 -m 64 "



//--------------------- .note.nv.cuinfo           --------------------------
	.section	.note.nv.cuinfo,"",@"SHT_NOTE"
	.sectionflags	@"SHF_NOTE_NV_CUINFO"
        /*0018*/ 	.short	0x0002
        /*001a*/ 	.short	0x0064
        /*001c*/ 	.short	0x0082
	.zero		2


//--------------------- .nv.info                  --------------------------
	.section	.nv.info,"",@"SHT_CUDA_INFO"
	.align	4


	//----- nvinfo : EIATTR_REGCOUNT
	.align		4
        /*0000*/ 	.byte	0x04, 0x2f
        /*0002*/ 	.short	(.L_1 - .L_0)
	.align		4
.L_0:
        /*0004*/ 	.word	index@(_Z14vecAddKernel_1PfS_S_i)
        /*0008*/ 	.word	0x0000000c


	//----- nvinfo : EIATTR_FRAME_SIZE
	.align		4
.L_1:
        /*000c*/ 	.byte	0x04, 0x11
        /*000e*/ 	.short	(.L_3 - .L_2)
	.align		4
.L_2:
        /*0010*/ 	.word	index@(_Z14vecAddKernel_1PfS_S_i)
        /*0014*/ 	.word	0x00000000


	//----- nvinfo : EIATTR_REGCOUNT
	.align		4
.L_3:
        /*0018*/ 	.byte	0x04, 0x2f
        /*001a*/ 	.short	(.L_5 - .L_4)
	.align		4
.L_4:
        /*001c*/ 	.word	index@(_Z14vecAddKernel_2PfS_S_i)
        /*0020*/ 	.word	0x0000000e


	//----- nvinfo : EIATTR_FRAME_SIZE
	.align		4
.L_5:
        /*0024*/ 	.byte	0x04, 0x11
        /*0026*/ 	.short	(.L_7 - .L_6)
	.align		4
.L_6:
        /*0028*/ 	.word	index@(_Z14vecAddKernel_2PfS_S_i)
        /*002c*/ 	.word	0x00000000


	//----- nvinfo : EIATTR_REGCOUNT
	.align		4
.L_7:
        /*0030*/ 	.byte	0x04, 0x2f
        /*0032*/ 	.short	(.L_9 - .L_8)
	.align		4
.L_8:
        /*0034*/ 	.word	index@(_Z14vecAddKernel_3PfS_S_i)
        /*0038*/ 	.word	0x0000000e


	//----- nvinfo : EIATTR_FRAME_SIZE
	.align		4
.L_9:
        /*003c*/ 	.byte	0x04, 0x11
        /*003e*/ 	.short	(.L_11 - .L_10)
	.align		4
.L_10:
        /*0040*/ 	.word	index@(_Z14vecAddKernel_3PfS_S_i)
        /*0044*/ 	.word	0x00000000


	//----- nvinfo : EIATTR_MIN_STACK_SIZE
	.align		4
.L_11:
        /*0048*/ 	.byte	0x04, 0x12
        /*004a*/ 	.short	(.L_13 - .L_12)
	.align		4
.L_12:
        /*004c*/ 	.word	index@(_Z14vecAddKernel_3PfS_S_i)
        /*0050*/ 	.word	0x00000000


	//----- nvinfo : EIATTR_MIN_STACK_SIZE
	.align		4
.L_13:
        /*0054*/ 	.byte	0x04, 0x12
        /*0056*/ 	.short	(.L_15 - .L_14)
	.align		4
.L_14:
        /*0058*/ 	.word	index@(_Z14vecAddKernel_2PfS_S_i)
        /*005c*/ 	.word	0x00000000


	//----- nvinfo : EIATTR_MIN_STACK_SIZE
	.align		4
.L_15:
        /*0060*/ 	.byte	0x04, 0x12
        /*0062*/ 	.short	(.L_17 - .L_16)
	.align		4
.L_16:
        /*0064*/ 	.word	index@(_Z14vecAddKernel_1PfS_S_i)
        /*0068*/ 	.word	0x00000000
.L_17:


//--------------------- .nv.compat                --------------------------
	.section	.nv.compat,"",@"SHT_CUDA_COMPAT_INFO"
	.align	4
        /*0000*/ 	.byte	0x02, 0x09, 0x00, 0x00, 0x02, 0x02, 0x01, 0x00, 0x02, 0x05, 0x05, 0x00, 0x03, 0x07, 0x01, 0x01
        /*0010*/ 	.byte	0x02, 0x03, 0x00, 0x00, 0x02, 0x06, 0x01, 0x00, 0x04, 0x0b, 0x08, 0x00, 0x09, 0x00, 0x00, 0x00
        /*0020*/ 	.byte	0x00, 0x00, 0x00, 0x00


//--------------------- .nv.info._Z14vecAddKernel_3PfS_S_i --------------------------
	.section	.nv.info._Z14vecAddKernel_3PfS_S_i,"",@"SHT_CUDA_INFO"
	.sectionflags	@""
	.align	4


	//----- nvinfo : EIATTR_CUDA_API_VERSION
	.align		4
        /*0000*/ 	.byte	0x04, 0x37
        /*0002*/ 	.short	(.L_19 - .L_18)
.L_18:
        /*0004*/ 	.word	0x00000082


	//----- nvinfo : EIATTR_KPARAM_INFO
	.align		4
.L_19:
        /*0008*/ 	.byte	0x04, 0x17
        /*000a*/ 	.short	(.L_21 - .L_20)
.L_20:
        /*000c*/ 	.word	0x00000000
        /*0010*/ 	.short	0x0003
        /*0012*/ 	.short	0x0018
        /*0014*/ 	.byte	0x00, 0xf0, 0x11, 0x00


	//----- nvinfo : EIATTR_KPARAM_INFO
	.align		4
.L_21:
        /*0018*/ 	.byte	0x04, 0x17
        /*001a*/ 	.short	(.L_23 - .L_22)
.L_22:
        /*001c*/ 	.word	0x00000000
        /*0020*/ 	.short	0x0002
        /*0022*/ 	.short	0x0010
        /*0024*/ 	.byte	0x00, 0xf5, 0x21, 0x00


	//----- nvinfo : EIATTR_KPARAM_INFO
	.align		4
.L_23:
        /*0028*/ 	.byte	0x04, 0x17
        /*002a*/ 	.short	(.L_25 - .L_24)
.L_24:
        /*002c*/ 	.word	0x00000000
        /*0030*/ 	.short	0x0001
        /*0032*/ 	.short	0x0008
        /*0034*/ 	.byte	0x00, 0xf5, 0x21, 0x00


	//----- nvinfo : EIATTR_KPARAM_INFO
	.align		4
.L_25:
        /*0038*/ 	.byte	0x04, 0x17
        /*003a*/ 	.short	(.L_27 - .L_26)
.L_26:
        /*003c*/ 	.word	0x00000000
        /*0040*/ 	.short	0x0000
        /*0042*/ 	.short	0x0000
        /*0044*/ 	.byte	0x00, 0xf5, 0x21, 0x00


	//----- nvinfo : EIATTR_SPARSE_MMA_MASK
	.align		4
.L_27:
        /*0048*/ 	.byte	0x03, 0x50
        /*004a*/ 	.short	0x0000


	//----- nvinfo : EIATTR_MAXREG_COUNT
	.align		4
        /*004c*/ 	.byte	0x03, 0x1b
        /*004e*/ 	.short	0x00ff


	//----- nvinfo : EIATTR_MERCURY_ISA_VERSION
	.align		4
        /*0050*/ 	.byte	0x03, 0x5f
        /*0052*/ 	.short	0x0101


	//----- nvinfo : EIATTR_VRC_CTA_INIT_COUNT
	.align		4
        /*0054*/ 	.byte	0x02, 0x4a
	.zero		1
	.zero		1


	//----- nvinfo : EIATTR_EXIT_INSTR_OFFSETS
	.align		4
        /*0058*/ 	.byte	0x04, 0x1c
        /*005a*/ 	.short	(.L_29 - .L_28)


	//   ....[0]....
.L_28:
        /*005c*/ 	.word	0x00000180


	//   ....[1]....
        /*0060*/ 	.word	0x00000230


	//----- nvinfo : EIATTR_CRS_STACK_SIZE
	.align		4
.L_29:
        /*0064*/ 	.byte	0x04, 0x1e
        /*0066*/ 	.short	(.L_31 - .L_30)
.L_30:
        /*0068*/ 	.word	0x00000000


	//----- nvinfo : EIATTR_CBANK_PARAM_SIZE
	.align		4
.L_31:
        /*006c*/ 	.byte	0x03, 0x19
        /*006e*/ 	.short	0x001c


	//----- nvinfo : EIATTR_PARAM_CBANK
	.align		4
        /*0070*/ 	.byte	0x04, 0x0a
        /*0072*/ 	.short	(.L_33 - .L_32)
	.align		4
.L_32:
        /*0074*/ 	.word	index@(.nv.constant0._Z14vecAddKernel_3PfS_S_i)
        /*0078*/ 	.short	0x0380
        /*007a*/ 	.short	0x001c


	//----- nvinfo : EIATTR_SW_WAR
	.align		4
.L_33:
        /*007c*/ 	.byte	0x04, 0x36
        /*007e*/ 	.short	(.L_35 - .L_34)
.L_34:
        /*0080*/ 	.word	0x00000008
.L_35:


//--------------------- .nv.info._Z14vecAddKernel_2PfS_S_i --------------------------
	.section	.nv.info._Z14vecAddKernel_2PfS_S_i,"",@"SHT_CUDA_INFO"
	.sectionflags	@""
	.align	4


	//----- nvinfo : EIATTR_CUDA_API_VERSION
	.align		4
        /*0000*/ 	.byte	0x04, 0x37
        /*0002*/ 	.short	(.L_37 - .L_36)
.L_36:
        /*0004*/ 	.word	0x00000082


	//----- nvinfo : EIATTR_KPARAM_INFO
	.align		4
.L_37:
        /*0008*/ 	.byte	0x04, 0x17
        /*000a*/ 	.short	(.L_39 - .L_38)
.L_38:
        /*000c*/ 	.word	0x00000000
        /*0010*/ 	.short	0x0003
        /*0012*/ 	.short	0x0018
        /*0014*/ 	.byte	0x00, 0xf0, 0x11, 0x00


	//----- nvinfo : EIATTR_KPARAM_INFO
	.align		4
.L_39:
        /*0018*/ 	.byte	0x04, 0x17
        /*001a*/ 	.short	(.L_41 - .L_40)
.L_40:
        /*001c*/ 	.word	0x00000000
        /*0020*/ 	.short	0x0002
        /*0022*/ 	.short	0x0010
        /*0024*/ 	.byte	0x00, 0xf5, 0x21, 0x00


	//----- nvinfo : EIATTR_KPARAM_INFO
	.align		4
.L_41:
        /*0028*/ 	.byte	0x04, 0x17
        /*002a*/ 	.short	(.L_43 - .L_42)
.L_42:
        /*002c*/ 	.word	0x00000000
        /*0030*/ 	.short	0x0001
        /*0032*/ 	.short	0x0008
        /*0034*/ 	.byte	0x00, 0xf5, 0x21, 0x00


	//----- nvinfo : EIATTR_KPARAM_INFO
	.align		4
.L_43:
        /*0038*/ 	.byte	0x04, 0x17
        /*003a*/ 	.short	(.L_45 - .L_44)
.L_44:
        /*003c*/ 	.word	0x00000000
        /*0040*/ 	.short	0x0000
        /*0042*/ 	.short	0x0000
        /*0044*/ 	.byte	0x00, 0xf5, 0x21, 0x00


	//----- nvinfo : EIATTR_SPARSE_MMA_MASK
	.align		4
.L_45:
        /*0048*/ 	.byte	0x03, 0x50
        /*004a*/ 	.short	0x0000


	//----- nvinfo : EIATTR_MAXREG_COUNT
	.align		4
        /*004c*/ 	.byte	0x03, 0x1b
        /*004e*/ 	.short	0x00ff


	//----- nvinfo : EIATTR_MERCURY_ISA_VERSION
	.align		4
        /*0050*/ 	.byte	0x03, 0x5f
        /*0052*/ 	.short	0x0101


	//----- nvinfo : EIATTR_VRC_CTA_INIT_COUNT
	.align		4
        /*0054*/ 	.byte	0x02, 0x4a
	.zero		1
	.zero		1


	//----- nvinfo : EIATTR_EXIT_INSTR_OFFSETS
	.align		4
        /*0058*/ 	.byte	0x04, 0x1c
        /*005a*/ 	.short	(.L_47 - .L_46)


	//   ....[0]....
.L_46:
        /*005c*/ 	.word	0x00000180


	//   ....[1]....
        /*0060*/ 	.word	0x00000230


	//----- nvinfo : EIATTR_CRS_STACK_SIZE
	.align		4
.L_47:
        /*0064*/ 	.byte	0x04, 0x1e
        /*0066*/ 	.short	(.L_49 - .L_48)
.L_48:
        /*0068*/ 	.word	0x00000000


	//----- nvinfo : EIATTR_CBANK_PARAM_SIZE
	.align		4
.L_49:
        /*006c*/ 	.byte	0x03, 0x19
        /*006e*/ 	.short	0x001c


	//----- nvinfo : EIATTR_PARAM_CBANK
	.align		4
        /*0070*/ 	.byte	0x04, 0x0a
        /*0072*/ 	.short	(.L_51 - .L_50)
	.align		4
.L_50:
        /*0074*/ 	.word	index@(.nv.constant0._Z14vecAddKernel_2PfS_S_i)
        /*0078*/ 	.short	0x0380
        /*007a*/ 	.short	0x001c


	//----- nvinfo : EIATTR_SW_WAR
	.align		4
.L_51:
        /*007c*/ 	.byte	0x04, 0x36
        /*007e*/ 	.short	(.L_53 - .L_52)
.L_52:
        /*0080*/ 	.word	0x00000008
.L_53:


//--------------------- .nv.info._Z14vecAddKernel_1PfS_S_i --------------------------
	.section	.nv.info._Z14vecAddKernel_1PfS_S_i,"",@"SHT_CUDA_INFO"
	.sectionflags	@""
	.align	4


	//----- nvinfo : EIATTR_CUDA_API_VERSION
	.align		4
        /*0000*/ 	.byte	0x04, 0x37
        /*0002*/ 	.short	(.L_55 - .L_54)
.L_54:
        /*0004*/ 	.word	0x00000082


	//----- nvinfo : EIATTR_KPARAM_INFO
	.align		4
.L_55:
        /*0008*/ 	.byte	0x04, 0x17
        /*000a*/ 	.short	(.L_57 - .L_56)
.L_56:
        /*000c*/ 	.word	0x00000000
        /*0010*/ 	.short	0x0003
        /*0012*/ 	.short	0x0018
        /*0014*/ 	.byte	0x00, 0xf0, 0x11, 0x00


	//----- nvinfo : EIATTR_KPARAM_INFO
	.align		4
.L_57:
        /*0018*/ 	.byte	0x04, 0x17
        /*001a*/ 	.short	(.L_59 - .L_58)
.L_58:
        /*001c*/ 	.word	0x00000000
        /*0020*/ 	.short	0x0002
        /*0022*/ 	.short	0x0010
        /*0024*/ 	.byte	0x00, 0xf5, 0x21, 0x00


	//----- nvinfo : EIATTR_KPARAM_INFO
	.align		4
.L_59:
        /*0028*/ 	.byte	0x04, 0x17
        /*002a*/ 	.short	(.L_61 - .L_60)
.L_60:
        /*002c*/ 	.word	0x00000000
        /*0030*/ 	.short	0x0001
        /*0032*/ 	.short	0x0008
        /*0034*/ 	.byte	0x00, 0xf5, 0x21, 0x00


	//----- nvinfo : EIATTR_KPARAM_INFO
	.align		4
.L_61:
        /*0038*/ 	.byte	0x04, 0x17
        /*003a*/ 	.short	(.L_63 - .L_62)
.L_62:
        /*003c*/ 	.word	0x00000000
        /*0040*/ 	.short	0x0000
        /*0042*/ 	.short	0x0000
        /*0044*/ 	.byte	0x00, 0xf5, 0x21, 0x00


	//----- nvinfo : EIATTR_SPARSE_MMA_MASK
	.align		4
.L_63:
        /*0048*/ 	.byte	0x03, 0x50
        /*004a*/ 	.short	0x0000


	//----- nvinfo : EIATTR_MAXREG_COUNT
	.align		4
        /*004c*/ 	.byte	0x03, 0x1b
        /*004e*/ 	.short	0x00ff


	//----- nvinfo : EIATTR_MERCURY_ISA_VERSION
	.align		4
        /*0050*/ 	.byte	0x03, 0x5f
        /*0052*/ 	.short	0x0101


	//----- nvinfo : EIATTR_VRC_CTA_INIT_COUNT
	.align		4
        /*0054*/ 	.byte	0x02, 0x4a
	.zero		1
	.zero		1


	//----- nvinfo : EIATTR_EXIT_INSTR_OFFSETS
	.align		4
        /*0058*/ 	.byte	0x04, 0x1c
        /*005a*/ 	.short	(.L_65 - .L_64)


	//   ....[0]....
.L_64:
        /*005c*/ 	.word	0x00000070


	//   ....[1]....
        /*0060*/ 	.word	0x00000130


	//----- nvinfo : EIATTR_CBANK_PARAM_SIZE
	.align		4
.L_65:
        /*0064*/ 	.byte	0x03, 0x19
        /*0066*/ 	.short	0x001c


	//----- nvinfo : EIATTR_PARAM_CBANK
	.align		4
        /*0068*/ 	.byte	0x04, 0x0a
        /*006a*/ 	.short	(.L_67 - .L_66)
	.align		4
.L_66:
        /*006c*/ 	.word	index@(.nv.constant0._Z14vecAddKernel_1PfS_S_i)
        /*0070*/ 	.short	0x0380
        /*0072*/ 	.short	0x001c


	//----- nvinfo : EIATTR_SW_WAR
	.align		4
.L_67:
        /*0074*/ 	.byte	0x04, 0x36
        /*0076*/ 	.short	(.L_69 - .L_68)
.L_68:
        /*0078*/ 	.word	0x00000008
.L_69:


//--------------------- .nv.callgraph             --------------------------
	.section	.nv.callgraph,"",@"SHT_CUDA_CALLGRAPH"
	.align	4
	.sectionentsize	8
	.align		4
        /*0000*/ 	.word	0x00000000
	.align		4
        /*0004*/ 	.word	0xffffffff
	.align		4
        /*0008*/ 	.word	0x00000000
	.align		4
        /*000c*/ 	.word	0xfffffffe
	.align		4
        /*0010*/ 	.word	0x00000000
	.align		4
        /*0014*/ 	.word	0xfffffffd
	.align		4
        /*0018*/ 	.word	0x00000000
	.align		4
        /*001c*/ 	.word	0xfffffffc


//--------------------- .text._Z14vecAddKernel_3PfS_S_i --------------------------
	.section	.text._Z14vecAddKernel_3PfS_S_i,"ax",@progbits
	.align	128
        .global         _Z14vecAddKernel_3PfS_S_i
        .type           _Z14vecAddKernel_3PfS_S_i,@function
        .size           _Z14vecAddKernel_3PfS_S_i,(.L_x_7 - _Z14vecAddKernel_3PfS_S_i)
        .other          _Z14vecAddKernel_3PfS_S_i,@"STO_CUDA_ENTRY STV_DEFAULT"
_Z14vecAddKernel_3PfS_S_i:
.text._Z14vecAddKernel_3PfS_S_i:
[----:B------:R-:W-:Y:S01]  /*0000*/  LDC R1, c[0x0][0x37c] ;  /* 0x0000df00ff017b82 */ /* 0x000fe20000000800 */
[----:B------:R-:W0:Y:S07]  /*0010*/  S2R R9, SR_TID.X ;  /* 0x0000000000097919 */ /* 0x000e2e0000002100 */
[----:B------:R-:W1:Y:S01]  /*0020*/  S2UR UR4, SR_CTAID.X ;  /* 0x00000000000479c3 */ /* 0x000e620000002500 */
[----:B------:R-:W2:Y:S01]  /*0030*/  LDCU UR6, c[0x0][0x398] ;  /* 0x00007300ff0677ac */ /* 0x000ea20008000800 */
[----:B------:R-:W-:Y:S06]  /*0040*/  BSSY.RECONVERGENT B0, `(.L_x_0) ;  /* 0x0000013000007945 */ /* 0x000fec0003800200 */
[----:B------:R-:W1:Y:S02]  /*0050*/  LDC R2, c[0x0][0x360] ;  /* 0x0000d800ff027b82 */ /* 0x000e640000000800 */
[----:B-1----:R-:W-:Y:S01]  /*0060*/  IMAD R0, R2, UR4, RZ ;  /* 0x0000000402007c24 */ /* 0x002fe2000f8e02ff */
[----:B------:R-:W1:Y:S04]  /*0070*/  LDCU.64 UR4, c[0x0][0x358] ;  /* 0x00006b00ff0477ac */ /* 0x000e680008000a00 */
[----:B0-----:R-:W-:-:S04]  /*0080*/  LEA R9, R0, R9, 0x1 ;  /* 0x0000000900097211 */ /* 0x001fc800078e08ff */
[C---:B--2---:R-:W-:Y:S02]  /*0090*/  ISETP.GE.AND P0, PT, R9.reuse, UR6, PT ;  /* 0x0000000609007c0c */ /* 0x044fe4000bf06270 */
[----:B------:R-:W-:-:S04]  /*00a0*/  IADD3 R11, PT, PT, R9, R2, RZ ;  /* 0x00000002090b7210 */ /* 0x000fc80007ffe0ff */
[----:B------:R-:W-:-:S07]  /*00b0*/  ISETP.GE.AND P1, PT, R11, UR6, PT ;  /* 0x000000060b007c0c */ /* 0x000fce000bf26270 */
[----:B-1----:R-:W-:Y:S06]  /*00c0*/  @P0 BRA `(.L_x_1) ;  /* 0x0000000000280947 */ /* 0x002fec0003800000 */
[----:B------:R-:W0:Y:S08]  /*00d0*/  LDC.64 R2, c[0x0][0x380] ;  /* 0x0000e000ff027b82 */ /* 0x000e300000000a00 */
[----:B------:R-:W1:Y:S08]  /*00e0*/  LDC.64 R4, c[0x0][0x388] ;  /* 0x0000e200ff047b82 */ /* 0x000e700000000a00 */
[----:B------:R-:W2:Y:S01]  /*00f0*/  LDC.64 R6, c[0x0][0x390] ;  /* 0x0000e400ff067b82 */ /* 0x000ea20000000a00 */
[----:B0-----:R-:W-:-:S06]  /*0100*/  IMAD.WIDE R2, R9, 0x4, R2 ;  /* 0x0000000409027825 */ /* 0x001fcc00078e0202 */
[----:B------:R-:W3:Y:S01]  /*0110*/  LDG.E R2, desc[UR4][R2.64] ;  /* 0x0000000402027981 */ /* 0x000ee2000c1e1900 */
[----:B-1----:R-:W-:-:S06]  /*0120*/  IMAD.WIDE R4, R9, 0x4, R4 ;  /* 0x0000000409047825 */ /* 0x002fcc00078e0204 */
[----:B------:R-:W3:Y:S01]  /*0130*/  LDG.E R5, desc[UR4][R4.64] ;  /* 0x0000000404057981 */ /* 0x000ee2000c1e1900 */
[----:B--2---:R-:W-:-:S04]  /*0140*/  IMAD.WIDE R6, R9, 0x4, R6 ;  /* 0x0000000409067825 */ /* 0x004fc800078e0206 */
[----:B---3--:R-:W-:-:S05]  /*0150*/  FADD R9, R2, R5 ;  /* 0x0000000502097221 */ /* 0x008fca0000000000 */
[----:B------:R0:W-:Y:S02]  /*0160*/  STG.E desc[UR4][R6.64], R9 ;  /* 0x0000000906007986 */ /* 0x0001e4000c101904 */
.L_x_1:
[----:B------:R-:W-:Y:S05]  /*0170*/  BSYNC.RECONVERGENT B0 ;  /* 0x0000000000007941 */ /* 0x000fea0003800200 */
.L_x_0:
[----:B------:R-:W-:Y:S05]  /*0180*/  @P1 EXIT ;  /* 0x000000000000194d */ /* 0x000fea0003800000 */
[----:B------:R-:W1:Y:S08]  /*0190*/  LDC.64 R2, c[0x0][0x380] ;  /* 0x0000e000ff027b82 */ /* 0x000e700000000a00 */
[----:B------:R-:W2:Y:S08]  /*01a0*/  LDC.64 R4, c[0x0][0x388] ;  /* 0x0000e200ff047b82 */ /* 0x000eb00000000a00 */
[----:B0-----:R-:W0:Y:S01]  /*01b0*/  LDC.64 R6, c[0x0][0x390] ;  /* 0x0000e400ff067b82 */ /* 0x001e220000000a00 */
[----:B-1----:R-:W-:-:S06]  /*01c0*/  IMAD.WIDE R2, R11, 0x4, R2 ;  /* 0x000000040b027825 */ /* 0x002fcc00078e0202 */
[----:B------:R-:W3:Y:S01]  /*01d0*/  LDG.E R2, desc[UR4][R2.64] ;  /* 0x0000000402027981 */ /* 0x000ee2000c1e1900 */
[----:B--2---:R-:W-:-:S06]  /*01e0*/  IMAD.WIDE R4, R11, 0x4, R4 ;  /* 0x000000040b047825 */ /* 0x004fcc00078e0204 */
[----:B------:R-:W3:Y:S01]  /*01f0*/  LDG.E R5, desc[UR4][R4.64] ;  /* 0x0000000404057981 */ /* 0x000ee2000c1e1900 */
[----:B0-----:R-:W-:-:S04]  /*0200*/  IMAD.WIDE R6, R11, 0x4, R6 ;  /* 0x000000040b067825 */ /* 0x001fc800078e0206 */
[----:B---3--:R-:W-:-:S05]  /*0210*/  FADD R9, R2, R5 ;  /* 0x0000000502097221 */ /* 0x008fca0000000000 */
[----:B------:R-:W-:Y:S01]  /*0220*/  STG.E desc[UR4][R6.64], R9 ;  /* 0x0000000906007986 */ /* 0x000fe2000c101904 */
[----:B------:R-:W-:Y:S05]  /*0230*/  EXIT ;  /* 0x000000000000794d */ /* 0x000fea0003800000 */
.L_x_2:
[----:B------:R-:W-:-:S00]  /*0240*/  BRA `(.L_x_2) ;  /* 0xfffffffc00fc7947 */ /* 0x000fc0000383ffff */
[----:B------:R-:W-:-:S00]  /*0250*/  NOP ;  /* 0x0000000000007918 */ /* 0x000fc00000000000 */
        /* <DEDUP_REMOVED lines=10> */
.L_x_7:


//--------------------- .text._Z14vecAddKernel_2PfS_S_i --------------------------
	.section	.text._Z14vecAddKernel_2PfS_S_i,"ax",@progbits
	.align	128
        .global         _Z14vecAddKernel_2PfS_S_i
        .type           _Z14vecAddKernel_2PfS_S_i,@function
        .size           _Z14vecAddKernel_2PfS_S_i,(.L_x_8 - _Z14vecAddKernel_2PfS_S_i)
        .other          _Z14vecAddKernel_2PfS_S_i,@"STO_CUDA_ENTRY STV_DEFAULT"
_Z14vecAddKernel_2PfS_S_i:
.text._Z14vecAddKernel_2PfS_S_i:
[----:B------:R-:W-:Y:S01]  /*0000*/  LDC R1, c[0x0][0x37c] ;  /* 0x0000df00ff017b82 */ /* 0x000fe20000000800 */
[----:B------:R-:W0:Y:S07]  /*0010*/  S2R R3, SR_TID.X ;  /* 0x0000000000037919 */ /* 0x000e2e0000002100 */
[----:B------:R-:W0:Y:S01]  /*0020*/  S2UR UR4, SR_CTAID.X ;  /* 0x00000000000479c3 */ /* 0x000e220000002500 */
[----:B------:R-:W1:Y:S01]  /*0030*/  LDCU UR6, c[0x0][0x398] ;  /* 0x00007300ff0677ac */ /* 0x000e620008000800 */
[----:B------:R-:W-:Y:S06]  /*0040*/  BSSY.RECONVERGENT B0, `(.L_x_3) ;  /* 0x0000013000007945 */ /* 0x000fec0003800200 */
[----:B------:R-:W0:Y:S02]  /*0050*/  LDC R0, c[0x0][0x360] ;  /* 0x0000d800ff007b82 */ /* 0x000e240000000800 */
[----:B0-----:R-:W-:Y:S01]  /*0060*/  IMAD R0, R0, UR4, R3 ;  /* 0x0000000400007c24 */ /* 0x001fe2000f8e0203 */
[----:B------:R-:W0:Y:S04]  /*0070*/  LDCU.64 UR4, c[0x0][0x358] ;  /* 0x00006b00ff0477ac */ /* 0x000e280008000a00 */
[----:B------:R-:W-:-:S04]  /*0080*/  SHF.L.U32 R9, R0, 0x1, RZ ;  /* 0x0000000100097819 */ /* 0x000fc800000006ff */
[C---:B-1----:R-:W-:Y:S02]  /*0090*/  ISETP.GE.AND P0, PT, R9.reuse, UR6, PT ;  /* 0x0000000609007c0c */ /* 0x042fe4000bf06270 */
[----:B------:R-:W-:-:S04]  /*00a0*/  IADD3 R0, PT, PT, R9, 0x1, RZ ;  /* 0x0000000109007810 */ /* 0x000fc80007ffe0ff */
[----:B------:R-:W-:-:S07]  /*00b0*/  ISETP.GE.AND P1, PT, R0, UR6, PT ;  /* 0x0000000600007c0c */ /* 0x000fce000bf26270 */
[----:B0-----:R-:W-:Y:S06]  /*00c0*/  @P0 BRA `(.L_x_4) ;  /* 0x0000000000280947 */ /* 0x001fec0003800000 */
        /* <DEDUP_REMOVED lines=10> */
.L_x_4:
[----:B------:R-:W-:Y:S05]  /*0170*/  BSYNC.RECONVERGENT B0 ;  /* 0x0000000000007941 */ /* 0x000fea0003800200 */
.L_x_3:
        /* <DEDUP_REMOVED lines=12> */
.L_x_5:
        /* <DEDUP_REMOVED lines=12> */
.L_x_8:


//--------------------- .text._Z14vecAddKernel_1PfS_S_i --------------------------
	.section	.text._Z14vecAddKernel_1PfS_S_i,"ax",@progbits
	.align	128
        .global         _Z14vecAddKernel_1PfS_S_i
        .type           _Z14vecAddKernel_1PfS_S_i,@function
        .size           _Z14vecAddKernel_1PfS_S_i,(.L_x_9 - _Z14vecAddKernel_1PfS_S_i)
        .other          _Z14vecAddKernel_1PfS_S_i,@"STO_CUDA_ENTRY STV_DEFAULT"
_Z14vecAddKernel_1PfS_S_i:
.text._Z14vecAddKernel_1PfS_S_i:
[----:B------:R-:W-:Y:S01]  /*0000*/  LDC R1, c[0x0][0x37c] ;  /* 0x0000df00ff017b82 */ /* 0x000fe20000000800 */
[----:B------:R-:W0:Y:S07]  /*0010*/  S2R R0, SR_TID.X ;  /* 0x0000000000007919 */ /* 0x000e2e0000002100 */
[----:B------:R-:W0:Y:S01]  /*0020*/  S2UR UR4, SR_CTAID.X ;  /* 0x00000000000479c3 */ /* 0x000e220000002500 */
[----:B------:R-:W1:Y:S07]  /*0030*/  LDCU UR5, c[0x0][0x398] ;  /* 0x00007300ff0577ac */ /* 0x000e6e0008000800 */
[----:B------:R-:W0:Y:S02]  /*0040*/  LDC R9, c[0x0][0x360] ;  /* 0x0000d800ff097b82 */ /* 0x000e240000000800 */
[----:B0-----:R-:W-:-:S05]  /*0050*/  IMAD R9, R9, UR4, R0 ;  /* 0x0000000409097c24 */ /* 0x001fca000f8e0200 */
[----:B-1----:R-:W-:-:S13]  /*0060*/  ISETP.GE.AND P0, PT, R9, UR5, PT ;  /* 0x0000000509007c0c */ /* 0x002fda000bf06270 */
[----:B------:R-:W-:Y:S05]  /*0070*/  @P0 EXIT ;  /* 0x000000000000094d */ /* 0x000fea0003800000 */
[----:B------:R-:W0:Y:S01]  /*0080*/  LDC.64 R2, c[0x0][0x380] ;  /* 0x0000e000ff027b82 */ /* 0x000e220000000a00 */
[----:B------:R-:W1:Y:S07]  /*0090*/  LDCU.64 UR4, c[0x0][0x358] ;  /* 0x00006b00ff0477ac */ /* 0x000e6e0008000a00 */
[----:B------:R-:W2:Y:S08]  /*00a0*/  LDC.64 R4, c[0x0][0x388] ;  /* 0x0000e200ff047b82 */ /* 0x000eb00000000a00 */
[----:B------:R-:W3:Y:S01]  /*00b0*/  LDC.64 R6, c[0x0][0x390] ;  /* 0x0000e400ff067b82 */ /* 0x000ee20000000a00 */
[----:B0-----:R-:W-:-:S06]  /*00c0*/  IMAD.WIDE R2, R9, 0x4, R2 ;  /* 0x0000000409027825 */ /* 0x001fcc00078e0202 */
[----:B-1----:R-:W4:Y:S01]  /*00d0*/  LDG.E R2, desc[UR4][R2.64] ;  /* 0x0000000402027981 */ /* 0x002f22000c1e1900 */
[----:B--2---:R-:W-:-:S06]  /*00e0*/  IMAD.WIDE R4, R9, 0x4, R4 ;  /* 0x0000000409047825 */ /* 0x004fcc00078e0204 */
[----:B------:R-:W4:Y:S01]  /*00f0*/  LDG.E R5, desc[UR4][R4.64] ;  /* 0x0000000404057981 */ /* 0x000f22000c1e1900 */
[----:B---3--:R-:W-:-:S04]  /*0100*/  IMAD.WIDE R6, R9, 0x4, R6 ;  /* 0x0000000409067825 */ /* 0x008fc800078e0206 */
[----:B----4-:R-:W-:-:S05]  /*0110*/  FADD R9, R2, R5 ;  /* 0x0000000502097221 */ /* 0x010fca0000000000 */
[----:B------:R-:W-:Y:S01]  /*0120*/  STG.E desc[UR4][R6.64], R9 ;  /* 0x0000000906007986 */ /* 0x000fe2000c101904 */
[----:B------:R-:W-:Y:S05]  /*0130*/  EXIT ;  /* 0x000000000000794d */ /* 0x000fea0003800000 */
.L_x_6:
        /* <DEDUP_REMOVED lines=12> */
.L_x_9:


//--------------------- .nv.shared.reserved.0     --------------------------
	.section	.nv.shared.reserved.0,"aw",@nobits
	.weak		__nv_reservedSMEM_offset_0_alias
	.size		__nv_reservedSMEM_offset_0_alias, 0, 64
	.other		__nv_reservedSMEM_offset_0_alias,@"STO_CUDA_RESERVED_SHARED STV_DEFAULT"
__nv_reservedSMEM_offset_0_alias:
	.zero		0
	.zero		64


//--------------------- .nv.constant0._Z14vecAddKernel_3PfS_S_i --------------------------
	.section	.nv.constant0._Z14vecAddKernel_3PfS_S_i,"a",@progbits
	.sectionflags	@""
	.align	4
.nv.constant0._Z14vecAddKernel_3PfS_S_i:
	.zero		924


//--------------------- .nv.constant0._Z14vecAddKernel_2PfS_S_i --------------------------
	.section	.nv.constant0._Z14vecAddKernel_2PfS_S_i,"a",@progbits
	.sectionflags	@""
	.align	4
.nv.constant0._Z14vecAddKernel_2PfS_S_i:
	.zero		924


//--------------------- .nv.constant0._Z14vecAddKernel_1PfS_S_i --------------------------
	.section	.nv.constant0._Z14vecAddKernel_1PfS_S_i,"a",@progbits
	.sectionflags	@""
	.align	4
.nv.constant0._Z14vecAddKernel_1PfS_S_i:
	.zero		924


//--------------------- SYMBOLS --------------------------

	.type		.nv.reservedSmem.offset0,@object
	.size		.nv.reservedSmem.offset0,0x4
